	.headerflags	@"EF_CUDA_TEXMODE_UNIFIED EF_CUDA_64BIT_ADDRESS EF_CUDA_ACCELERATORS EF_CUDA_SM90 EF_CUDA_VIRTUAL_SM(EF_CUDA_SM90)"
	.elftype	@"ET_EXEC"


//--------------------- .nv.info                  --------------------------
	.section	.nv.info,"",@"SHT_CUDA_INFO"
	.align	4


	//----- nvinfo : EIATTR_REGCOUNT
	.align		4
        /*0000*/ 	.byte	0x04, 0x2f
        /*0002*/ 	.short	(.L_1 - .L_0)
	.align		4
.L_0:
        /*0004*/ 	.word	index@(triton_poi_fused_bmm_transpose_5)
        /*0008*/ 	.word	0x0000000e


	//----- nvinfo : EIATTR_MIN_STACK_SIZE
	.align		4
.L_1:
        /*000c*/ 	.byte	0x04, 0x12
        /*000e*/ 	.short	(.L_3 - .L_2)
	.align		4
.L_2:
        /*0010*/ 	.word	index@(triton_poi_fused_bmm_transpose_5)
        /*0014*/ 	.word	0x00000000


	//----- nvinfo : EIATTR_FRAME_SIZE
	.align		4
.L_3:
        /*0018*/ 	.byte	0x04, 0x11
        /*001a*/ 	.short	(.L_5 - .L_4)
	.align		4
.L_4:
        /*001c*/ 	.word	index@(triton_poi_fused_bmm_transpose_5)
        /*0020*/ 	.word	0x00000000


	//----- nvinfo : EIATTR_MIN_STACK_SIZE
	.align		4
.L_5:
        /*0024*/ 	.byte	0x04, 0x12
        /*0026*/ 	.short	(.L_7 - .L_6)
	.align		4
.L_6:
        /*0028*/ 	.word	index@(triton_poi_fused_bmm_transpose_5)
        /*002c*/ 	.word	0x00000000
.L_7:


//--------------------- .nv.info.triton_poi_fused_bmm_transpose_5 --------------------------
	.section	.nv.info.triton_poi_fused_bmm_transpose_5,"",@"SHT_CUDA_INFO"
	.sectionflags	@""
	.align	4


	//----- nvinfo : EIATTR_CUDA_API_VERSION
	.align		4
        /*0000*/ 	.byte	0x04, 0x37
        /*0002*/ 	.short	(.L_9 - .L_8)
.L_8:
        /*0004*/ 	.word	0x0000007c


	//----- nvinfo : EIATTR_KPARAM_INFO
	.align		4
.L_9:
        /*0008*/ 	.byte	0x04, 0x17
        /*000a*/ 	.short	(.L_11 - .L_10)
.L_10:
        /*000c*/ 	.word	0x00000000
        /*0010*/ 	.short	0x0003
        /*0012*/ 	.short	0x0018
        /*0014*/ 	.byte	0x00, 0xf0, 0x11, 0x00


	//----- nvinfo : EIATTR_KPARAM_INFO
	.align		4
.L_11:
        /*0018*/ 	.byte	0x04, 0x17
        /*001a*/ 	.short	(.L_13 - .L_12)
.L_12:
        /*001c*/ 	.word	0x00000000
        /*0020*/ 	.short	0x0002
        /*0022*/ 	.short	0x0010
        /*0024*/ 	.byte	0x00, 0xf4, 0x21, 0x00


	//----- nvinfo : EIATTR_KPARAM_INFO
	.align		4
.L_13:
        /*0028*/ 	.byte	0x04, 0x17
        /*002a*/ 	.short	(.L_15 - .L_14)
.L_14:
        /*002c*/ 	.word	0x00000000
        /*0030*/ 	.short	0x0001
        /*0032*/ 	.short	0x0008
        /*0034*/ 	.byte	0x00, 0xf4, 0x21, 0x00


	//----- nvinfo : EIATTR_KPARAM_INFO
	.align		4
.L_15:
        /*0038*/ 	.byte	0x04, 0x17
        /*003a*/ 	.short	(.L_17 - .L_16)
.L_16:
        /*003c*/ 	.word	0x00000000
        /*0040*/ 	.short	0x0000
        /*0042*/ 	.short	0x0000
        /*0044*/ 	.byte	0x00, 0xf4, 0x21, 0x00


	//----- nvinfo : EIATTR_SPARSE_MMA_MASK
	.align		4
.L_17:
        /*0048*/ 	.byte	0x03, 0x50
        /*004a*/ 	.short	0x0000


	//----- nvinfo : EIATTR_MAXREG_COUNT
	.align		4
        /*004c*/ 	.byte	0x03, 0x1b
        /*004e*/ 	.short	0x00ff


	//----- nvinfo : EIATTR_EXIT_INSTR_OFFSETS
	.align		4
        /*0050*/ 	.byte	0x04, 0x1c
        /*0052*/ 	.short	(.L_19 - .L_18)


	//   ....[0]....
.L_18:
        /*0054*/ 	.word	0x00000140


	//   ....[1]....
        /*0058*/ 	.word	0x00000160


	//----- nvinfo : EIATTR_REQNTID
	.align		4
.L_19:
        /*005c*/ 	.byte	0x04, 0x10
        /*005e*/ 	.short	(.L_21 - .L_20)
.L_20:
        /*0060*/ 	.word	0x00000080
        /*0064*/ 	.word	0x00000001
        /*0068*/ 	.word	0x00000001


	//----- nvinfo : EIATTR_CRS_STACK_SIZE
	.align		4
.L_21:
        /*006c*/ 	.byte	0x04, 0x1e
        /*006e*/ 	.short	(.L_23 - .L_22)
.L_22:
        /*0070*/ 	.word	0x00000000


	//----- nvinfo : EIATTR_CBANK_PARAM_SIZE
	.align		4
.L_23:
        /*0074*/ 	.byte	0x03, 0x19
        /*0076*/ 	.short	0x001c


	//----- nvinfo : EIATTR_PARAM_CBANK
	.align		4
        /*0078*/ 	.byte	0x04, 0x0a
        /*007a*/ 	.short	(.L_25 - .L_24)
	.align		4
.L_24:
        /*007c*/ 	.word	index@(.nv.constant0.triton_poi_fused_bmm_transpose_5)
        /*0080*/ 	.short	0x0210
        /*0082*/ 	.short	0x001c


	//----- nvinfo : EIATTR_SW_WAR
	.align		4
.L_25:
        /*0084*/ 	.byte	0x04, 0x36
        /*0086*/ 	.short	(.L_27 - .L_26)
.L_26:
        /*0088*/ 	.word	0x00000008
.L_27:


//--------------------- .nv.callgraph             --------------------------
	.section	.nv.callgraph,"",@"SHT_CUDA_CALLGRAPH"
	.align	4
	.sectionentsize	8
	.align		4
        /*0000*/ 	.word	0x00000000
	.align		4
        /*0004*/ 	.word	0xffffffff
	.align		4
        /*0008*/ 	.word	0x00000000
	.align		4
        /*000c*/ 	.word	0xfffffffe
	.align		4
        /*0010*/ 	.word	0x00000000
	.align		4
        /*0014*/ 	.word	0xfffffffd
	.align		4
        /*0018*/ 	.word	0x00000000
	.align		4
        /*001c*/ 	.word	0xfffffffc


//--------------------- .text.triton_poi_fused_bmm_transpose_5 --------------------------
	.section	.text.triton_poi_fused_bmm_transpose_5,"ax",@progbits
	.align	128
        .global         triton_poi_fused_bmm_transpose_5
        .type           triton_poi_fused_bmm_transpose_5,@function
        .size           triton_poi_fused_bmm_transpose_5,(.L_x_3 - triton_poi_fused_bmm_transpose_5)
        .other          triton_poi_fused_bmm_transpose_5,@"STO_CUDA_ENTRY STV_DEFAULT"
triton_poi_fused_bmm_transpose_5:
.text.triton_poi_fused_bmm_transpose_5:
[----:B------:R-:W0:Y:S02]  /*0000*/  LDC R1, c[0x0][0x28] ;  /* 0x00000a00ff017b82 */ /* 0x000e240000000800 */
[----:B------:R-:W1:Y:S01]  /*0010*/  S2R R0, SR_TID.X ;  /* 0x0000000000007919 */ /* 0x000e620000002100 */
[----:B------:R-:W2:Y:S01]  /*0020*/  LDC.64 R4, c[0x0][0x218] ;  /* 0x00008600ff047b82 */ /* 0x000ea20000000a00 */
[----:B------:R-:W-:Y:S01]  /*0030*/  ULDC.64 UR4, c[0x0][0x208] ;  /* 0x0000820000047ab9 */ /* 0x000fe20000000a00 */
[----:B------:R-:W-:Y:S01]  /*0040*/  BSSY B0, `(.L_x_0) ;  /* 0x000000e000007945 */ /* 0x000fe20003800000 */
[----:B------:R-:W3:Y:S05]  /*0050*/  S2R R9, SR_CTAID.X ;  /* 0x0000000000097919 */ /* 0x000eea0000002500 */
[----:B------:R-:W4:Y:S08]  /*0060*/  LDC.64 R6, c[0x0][0x220] ;  /* 0x00008800ff067b82 */ /* 0x000f300000000a00 */
[----:B------:R-:W5:Y:S01]  /*0070*/  LDC.64 R2, c[0x0][0x210] ;  /* 0x00008400ff027b82 */ /* 0x000f620000000a00 */
[----:B-1----:R-:W-:-:S04]  /*0080*/  LOP3.LUT R0, R0, 0x7f, RZ, 0xc0, !PT ;  /* 0x0000007f00007812 */ /* 0x002fc800078ec0ff */
[----:B---3--:R-:W-:-:S04]  /*0090*/  LEA R9, R9, R0, 0x7 ;  /* 0x0000000009097211 */ /* 0x008fc800078e38ff */
[C---:B------:R-:W-:Y:S01]  /*00a0*/  ISETP.GE.AND P0, PT, R9.reuse, 0x100, PT ;  /* 0x000001000900780c */ /* 0x040fe20003f06270 */
[----:B--2---:R-:W-:Y:S01]  /*00b0*/  IMAD.WIDE R4, R9, 0x4, R4 ;  /* 0x0000000409047825 */ /* 0x004fe200078e0204 */
[----:B------:R-:W-:-:S03]  /*00c0*/  IADD3 R11, R9, 0x200, RZ ;  /* 0x00000200090b7810 */ /* 0x000fc60007ffe0ff */
[----:B----4-:R-:W-:Y:S01]  /*00d0*/  IMAD.WIDE R6, R9, 0x4, R6 ;  /* 0x0000000409067825 */ /* 0x010fe200078e0206 */
[----:B------:R-:W-:-:S03]  /*00e0*/  HFMA2.MMA R9, -RZ, RZ, 0, 0 ;  /* 0x00000000ff097435 */ /* 0x000fc600000001ff */
[----:B-----5:R-:W-:-:S04]  /*00f0*/  IMAD.WIDE R2, R11, 0x4, R2 ;  /* 0x000000040b027825 */ /* 0x020fc800078e0202 */
[----:B------:R-:W-:Y:S05]  /*0100*/  @P0 BRA `(.L_x_1) ;  /* 0x0000000000040947 */ /* 0x000fea0003800000 */
[----:B------:R1:W5:Y:S02]  /*0110*/  LDG.E R9, desc[UR4][R2.64] ;  /* 0x0000000402097981 */ /* 0x000364000c1e1900 */
.L_x_1:
[----:B------:R-:W-:Y:S05]  /*0120*/  BSYNC B0 ;  /* 0x0000000000007941 */ /* 0x000fea0003800000 */
.L_x_0:
[----:B-----5:R2:W-:Y:S01]  /*0130*/  @!P0 STG.E desc[UR4][R4.64], R9 ;  /* 0x0000000904008986 */ /* 0x0205e2000c101904 */
[----:B------:R-:W-:Y:S05]  /*0140*/  @P0 EXIT ;  /* 0x000000000000094d */ /* 0x000fea0003800000 */
[----:B------:R-:W-:Y:S01]  /*0150*/  STG.E desc[UR4][R6.64], R9 ;  /* 0x0000000906007986 */ /* 0x000fe2000c101904 */
[----:B------:R-:W-:Y:S05]  /*0160*/  EXIT ;  /* 0x000000000000794d */ /* 0x000fea0003800000 */
.L_x_2:
[----:B------:R-:W-:-:S00]  /*0170*/  BRA `(.L_x_2) ;  /* 0xfffffffc00fc7947 */ /* 0x000fc0000383ffff */
[----:B------:R-:W-:-:S00]  /*0180*/  NOP ;  /* 0x0000000000007918 */ /* 0x000fc00000000000 */
[----:B------:R-:W-:-:S00]  /*0190*/  NOP ;  /* 0x0000000000007918 */ /* 0x000fc00000000000 */
[----:B------:R-:W-:-:S00]  /*01a0*/  NOP ;  /* 0x0000000000007918 */ /* 0x000fc00000000000 */
[----:B------:R-:W-:-:S00]  /*01b0*/  NOP ;  /* 0x0000000000007918 */ /* 0x000fc00000000000 */
[----:B------:R-:W-:-:S00]  /*01c0*/  NOP ;  /* 0x0000000000007918 */ /* 0x000fc00000000000 */
[----:B------:R-:W-:-:S00]  /*01d0*/  NOP ;  /* 0x0000000000007918 */ /* 0x000fc00000000000 */
[----:B------:R-:W-:-:S00]  /*01e0*/  NOP ;  /* 0x0000000000007918 */ /* 0x000fc00000000000 */
[----:B------:R-:W-:-:S00]  /*01f0*/  NOP ;  /* 0x0000000000007918 */ /* 0x000fc00000000000 */
.L_x_3:


//--------------------- .nv.constant0.triton_poi_fused_bmm_transpose_5 --------------------------
	.section	.nv.constant0.triton_poi_fused_bmm_transpose_5,"a",@progbits
	.sectionflags	@""
	.align	4
.nv.constant0.triton_poi_fused_bmm_transpose_5:
	.zero		556
